//
// Generated by NVIDIA NVVM Compiler
//
// Compiler Build ID: CL-36424714
// Cuda compilation tools, release 13.0, V13.0.88
// Based on NVVM 20.0.0
//

.version 9.0
.target sm_100
.address_size 64

	// .globl	_Z12sleep_kernelf

.visible .entry _Z12sleep_kernelf(
	.param .f32 _Z12sleep_kernelf_param_0
)
{
	.reg .pred 	%p<2>;
	.reg .b32 	%f<2>;
	.reg .b64 	%rd<6>;
	.reg .b64 	%fd<3>;

	ld.param.f32 	%f1, [_Z12sleep_kernelf_param_0];
	// begin inline asm
	mov.u64 	%rd3, %clock64;
	// end inline asm
	cvt.f64.f32 	%fd1, %f1;
	mul.f64 	%fd2, %fd1, 0d41CDCD6500000000;
	cvt.rzi.u64.f64 	%rd2, %fd2;
$L__BB0_1:
	// begin inline asm
	mov.u64 	%rd4, %clock64;
	// end inline asm
	sub.s64 	%rd5, %rd4, %rd3;
	setp.lt.u64 	%p1, %rd5, %rd2;
	@%p1 bra 	$L__BB0_1;
	ret;

}


// ===== COMPILED SASS (sm_100) =====

	.target	sm_100

	.elftype	@"ET_EXEC"


//--------------------- .note.nv.tkinfo           --------------------------
	.section	.note.nv.tkinfo,"",@"SHT_NOTE"
	.sectionflags	@"SHF_NOTE_NV_TKINFO"
	.tkinfo
        /*0018*/ 	.word	0x00000002
        /*0030*/ 	.string	""
        /*0030*/ 	.string	"ptxas"
        /*0030*/ 	.string	"Cuda compilation tools, release 13.0, V13.0.88"
        /*0030*/ 	.string	"Build cuda_13.0.r13.0/compiler.36424714_0"
        /*0030*/ 	.string	"-arch sm_100 -m 64 "



//--------------------- .note.nv.cuinfo           --------------------------
	.section	.note.nv.cuinfo,"",@"SHT_NOTE"
	.sectionflags	@"SHF_NOTE_NV_CUINFO"
        /*0018*/ 	.short	0x0002
        /*001a*/ 	.short	0x0064
        /*001c*/ 	.short	0x0082
	.zero		2


//--------------------- .nv.info                  --------------------------
	.section	.nv.info,"",@"SHT_CUDA_INFO"
	.align	4


	//----- nvinfo : EIATTR_REGCOUNT
	.align		4
        /*0000*/ 	.byte	0x04, 0x2f
        /*0002*/ 	.short	(.L_1 - .L_0)
	.align		4
.L_0:
        /*0004*/ 	.word	index@(_Z12sleep_kernelf)
        /*0008*/ 	.word	0x0000000c


	//----- nvinfo : EIATTR_FRAME_SIZE
	.align		4
.L_1:
        /*000c*/ 	.byte	0x04, 0x11
        /*000e*/ 	.short	(.L_3 - .L_2)
	.align		4
.L_2:
        /*0010*/ 	.word	index@(_Z12sleep_kernelf)
        /*0014*/ 	.word	0x00000000


	//----- nvinfo : EIATTR_MIN_STACK_SIZE
	.align		4
.L_3:
        /*0018*/ 	.byte	0x04, 0x12
        /*001a*/ 	.short	(.L_5 - .L_4)
	.align		4
.L_4:
        /*001c*/ 	.word	index@(_Z12sleep_kernelf)
        /*0020*/ 	.word	0x00000000
.L_5:


//--------------------- .nv.compat                --------------------------
	.section	.nv.compat,"",@"SHT_CUDA_COMPAT_INFO"
	.align	4
        /*0000*/ 	.byte	0x02, 0x09, 0x00, 0x00, 0x02, 0x02, 0x01, 0x00, 0x02, 0x05, 0x05, 0x00, 0x03, 0x07, 0x01, 0x01
        /*0010*/ 	.byte	0x02, 0x03, 0x00, 0x00, 0x02, 0x06, 0x01, 0x00, 0x04, 0x0b, 0x08, 0x00, 0x01, 0x00, 0x00, 0x00
        /*0020*/ 	.byte	0x00, 0x00, 0x00, 0x00


//--------------------- .nv.info._Z12sleep_kernelf --------------------------
	.section	.nv.info._Z12sleep_kernelf,"",@"SHT_CUDA_INFO"
	.sectionflags	@""
	.align	4


	//----- nvinfo : EIATTR_CUDA_API_VERSION
	.align		4
        /*0000*/ 	.byte	0x04, 0x37
        /*0002*/ 	.short	(.L_7 - .L_6)
.L_6:
        /*0004*/ 	.word	0x00000082


	//----- nvinfo : EIATTR_KPARAM_INFO
	.align		4
.L_7:
        /*0008*/ 	.byte	0x04, 0x17
        /*000a*/ 	.short	(.L_9 - .L_8)
.L_8:
        /*000c*/ 	.word	0x00000000
        /*0010*/ 	.short	0x0000
        /*0012*/ 	.short	0x0000
        /*0014*/ 	.byte	0x00, 0xf0, 0x11, 0x00


	//----- nvinfo : EIATTR_SPARSE_MMA_MASK
	.align		4
.L_9:
        /*0018*/ 	.byte	0x03, 0x50
        /*001a*/ 	.short	0x0000


	//----- nvinfo : EIATTR_MAXREG_COUNT
	.align		4
        /*001c*/ 	.byte	0x03, 0x1b
        /*001e*/ 	.short	0x00ff


	//----- nvinfo : EIATTR_MERCURY_ISA_VERSION
	.align		4
        /*0020*/ 	.byte	0x03, 0x5f
        /*0022*/ 	.short	0x0101


	//----- nvinfo : EIATTR_VRC_CTA_INIT_COUNT
	.align		4
        /*0024*/ 	.byte	0x02, 0x4a
	.zero		1
	.zero		1


	//----- nvinfo : EIATTR_EXIT_INSTR_OFFSETS
	.align		4
        /*0028*/ 	.byte	0x04, 0x1c
        /*002a*/ 	.short	(.L_11 - .L_10)


	//   ....[0]....
.L_10:
        /*002c*/ 	.word	0x000000c0


	//----- nvinfo : EIATTR_CBANK_PARAM_SIZE
	.align		4
.L_11:
        /*0030*/ 	.byte	0x03, 0x19
        /*0032*/ 	.short	0x0004


	//----- nvinfo : EIATTR_PARAM_CBANK
	.align		4
        /*0034*/ 	.byte	0x04, 0x0a
        /*0036*/ 	.short	(.L_13 - .L_12)
	.align		4
.L_12:
        /*0038*/ 	.word	index@(.nv.constant0._Z12sleep_kernelf)
        /*003c*/ 	.short	0x0380
        /*003e*/ 	.short	0x0004


	//----- nvinfo : EIATTR_SW_WAR
	.align		4
.L_13:
        /*0040*/ 	.byte	0x04, 0x36
        /*0042*/ 	.short	(.L_15 - .L_14)
.L_14:
        /*0044*/ 	.word	0x00000008
.L_15:


//--------------------- .nv.callgraph             --------------------------
	.section	.nv.callgraph,"",@"SHT_CUDA_CALLGRAPH"
	.align	4
	.sectionentsize	8
	.align		4
        /*0000*/ 	.word	0x00000000
	.align		4
        /*0004*/ 	.word	0xffffffff
	.align		4
        /*0008*/ 	.word	0x00000000
	.align		4
        /*000c*/ 	.word	0xfffffffe
	.align		4
        /*0010*/ 	.word	0x00000000
	.align		4
        /*0014*/ 	.word	0xfffffffd
	.align		4
        /*0018*/ 	.word	0x00000000
	.align		4
        /*001c*/ 	.word	0xfffffffc


//--------------------- .text._Z12sleep_kernelf   --------------------------
	.section	.text._Z12sleep_kernelf,"ax",@progbits
	.align	128
        .global         _Z12sleep_kernelf
        .type           _Z12sleep_kernelf,@function
        .size           _Z12sleep_kernelf,(.L_x_2 - _Z12sleep_kernelf)
        .other          _Z12sleep_kernelf,@"STO_CUDA_ENTRY STV_DEFAULT"
_Z12sleep_kernelf:
.text._Z12sleep_kernelf:
[----:B------:R-:W-:Y:S01]  /*0000*/  LDC R1, c[0x0][0x37c] ;  /* 0x0000df00ff017b82 */ /* 0x000fe20000000800 */
[----:B------:R-:W-:Y:S01]  /*0010*/  CS2R R4, SR_CLOCKLO ;  /* 0x0000000000047805 */ /* 0x000fe20000015000 */
[----:B------:R-:W0:Y:S02]  /*0020*/  LDCU UR4, c[0x0][0x380] ;  /* 0x00007000ff0477ac */ /* 0x000e240008000800 */
[----:B0-----:R-:W0:Y:S02]  /*0030*/  F2F.F64.F32 R2, UR4 ;  /* 0x0000000400027d10 */ /* 0x001e240008201800 */
[----:B0-----:R-:W-:-:S10]  /*0040*/  DMUL R2, R2, 1.00000000000000000000e+09 ;  /* 0x41cdcd6502027828 */ /* 0x001fd40000000000 */
[----:B------:R-:W0:Y:S02]  /*0050*/  F2I.U64.F64.TRUNC R2, R2 ;  /* 0x0000000200027311 */ /* 0x000e24000030d800 */
.L_x_0:
[----:B------:R-:W-:-:S06]  /*0060*/  CS2R R6, SR_CLOCKLO ;  /* 0x0000000000067805 */ /* 0x000fcc0000015000 */
[----:B------:R-:W-:-:S05]  /*0070*/  IADD3 R9, P0, PT, -R4, R6, RZ ;  /* 0x0000000604097210 */ /* 0x000fca0007f1e1ff */
[----:B------:R-:W-:Y:S01]  /*0080*/  IMAD.X R7, R7, 0x1, ~R5, P0 ;  /* 0x0000000107077824 */ /* 0x000fe200000e0e05 */
[----:B0-----:R-:W-:-:S04]  /*0090*/  ISETP.GE.U32.AND P0, PT, R9, R2, PT ;  /* 0x000000020900720c */ /* 0x001fc80003f06070 */
[----:B------:R-:W-:-:S13]  /*00a0*/  ISETP.GE.U32.AND.EX P0, PT, R7, R3, PT, P0 ;  /* 0x000000030700720c */ /* 0x000fda0003f06100 */
[----:B------:R-:W-:Y:S05]  /*00b0*/  @!P0 BRA `(.L_x_0) ;  /* 0xfffffffc00e88947 */ /* 0x000fea000383ffff */
[----:B------:R-:W-:Y:S05]  /*00c0*/  EXIT ;  /* 0x000000000000794d */ /* 0x000fea0003800000 */
.L_x_1:
[----:B------:R-:W-:-:S00]  /*00d0*/  BRA `(.L_x_1) ;  /* 0xfffffffc00fc7947 */ /* 0x000fc0000383ffff */
[----:B------:R-:W-:-:S00]  /*00e0*/  NOP ;  /* 0x0000000000007918 */ /* 0x000fc00000000000 */
        /* <DEDUP_REMOVED lines=9> */
.L_x_2:


//--------------------- .nv.shared.reserved.0     --------------------------
	.section	.nv.shared.reserved.0,"aw",@nobits
	.weak		__nv_reservedSMEM_offset_0_alias
	.size		__nv_reservedSMEM_offset_0_alias, 0, 64
	.other		__nv_reservedSMEM_offset_0_alias,@"STO_CUDA_RESERVED_SHARED STV_DEFAULT"
__nv_reservedSMEM_offset_0_alias:
	.zero		0
	.zero		64


//--------------------- .nv.constant0._Z12sleep_kernelf --------------------------
	.section	.nv.constant0._Z12sleep_kernelf,"a",@progbits
	.sectionflags	@""
	.align	4
.nv.constant0._Z12sleep_kernelf:
	.zero		900


//--------------------- SYMBOLS --------------------------

	.type		.nv.reservedSmem.offset0,@object
	.size		.nv.reservedSmem.offset0,0x4
